//
// Generated by NVIDIA NVVM Compiler
//
// Compiler Build ID: CL-36424714
// Cuda compilation tools, release 13.0, V13.0.88
// Based on NVVM 20.0.0
//

.version 9.0
.target sm_100
.address_size 64

	// .globl	_Z13kernel_set_ctP6Person

.visible .entry _Z13kernel_set_ctP6Person(
	.param .u64 .ptr .align 1 _Z13kernel_set_ctP6Person_param_0
)
{
	.reg .pred 	%p<7>;
	.reg .b16 	%rs<7>;
	.reg .b32 	%r<14>;
	.reg .b64 	%rd<6>;

	ld.param.u64 	%rd3, [_Z13kernel_set_ctP6Person_param_0];
	mov.u32 	%r7, %tid.x;
	mov.u32 	%r1, %ntid.x;
	mov.u32 	%r8, %ctaid.x;
	mad.lo.s32 	%r13, %r1, %r8, %r7;
	setp.gt.s32 	%p1, %r13, 99;
	@%p1 bra 	$L__BB0_7;
	mov.u32 	%r9, %nctaid.x;
	mul.lo.s32 	%r3, %r9, %r1;
	cvta.to.global.u64 	%rd1, %rd3;
$L__BB0_2:
	mul.wide.s32 	%rd4, %r13, 12;
	add.s64 	%rd5, %rd1, %rd4;
	add.s64 	%rd2, %rd5, 4;
	ld.global.u32 	%r5, [%rd5+4];
	setp.lt.u32 	%p2, %r5, 13;
	mov.b16 	%rs6, 75;
	@%p2 bra 	$L__BB0_6;
	add.s32 	%r10, %r5, -13;
	setp.lt.u32 	%p3, %r10, 7;
	mov.b16 	%rs6, 84;
	@%p3 bra 	$L__BB0_6;
	add.s32 	%r11, %r5, -20;
	setp.lt.u32 	%p4, %r11, 16;
	mov.b16 	%rs6, 65;
	@%p4 bra 	$L__BB0_6;
	add.s32 	%r12, %r5, -36;
	setp.lt.u32 	%p5, %r12, 20;
	selp.b16 	%rs6, 77, 83, %p5;
$L__BB0_6:
	st.global.u8 	[%rd2+4], %rs6;
	add.s32 	%r13, %r13, %r3;
	setp.lt.s32 	%p6, %r13, 100;
	@%p6 bra 	$L__BB0_2;
$L__BB0_7:
	ret;

}


// ===== COMPILED SASS (sm_100) =====

	.target	sm_100

	.elftype	@"ET_EXEC"


//--------------------- .note.nv.tkinfo           --------------------------
	.section	.note.nv.tkinfo,"",@"SHT_NOTE"
	.sectionflags	@"SHF_NOTE_NV_TKINFO"
	.tkinfo
        /*0018*/ 	.word	0x00000002
        /*0030*/ 	.string	""
        /*0030*/ 	.string	"ptxas"
        /*0030*/ 	.string	"Cuda compilation tools, release 13.0, V13.0.88"
        /*0030*/ 	.string	"Build cuda_13.0.r13.0/compiler.36424714_0"
        /*0030*/ 	.string	"-arch sm_100 -m 64 "



//--------------------- .note.nv.cuinfo           --------------------------
	.section	.note.nv.cuinfo,"",@"SHT_NOTE"
	.sectionflags	@"SHF_NOTE_NV_CUINFO"
        /*0018*/ 	.short	0x0002
        /*001a*/ 	.short	0x0064
        /*001c*/ 	.short	0x0082
	.zero		2


//--------------------- .nv.info                  --------------------------
	.section	.nv.info,"",@"SHT_CUDA_INFO"
	.align	4


	//----- nvinfo : EIATTR_REGCOUNT
	.align		4
        /*0000*/ 	.byte	0x04, 0x2f
        /*0002*/ 	.short	(.L_1 - .L_0)
	.align		4
.L_0:
        /*0004*/ 	.word	index@(_Z13kernel_set_ctP6Person)
        /*0008*/ 	.word	0x0000000b


	//----- nvinfo : EIATTR_FRAME_SIZE
	.align		4
.L_1:
        /*000c*/ 	.byte	0x04, 0x11
        /*000e*/ 	.short	(.L_3 - .L_2)
	.align		4
.L_2:
        /*0010*/ 	.word	index@(_Z13kernel_set_ctP6Person)
        /*0014*/ 	.word	0x00000000


	//----- nvinfo : EIATTR_MIN_STACK_SIZE
	.align		4
.L_3:
        /*0018*/ 	.byte	0x04, 0x12
        /*001a*/ 	.short	(.L_5 - .L_4)
	.align		4
.L_4:
        /*001c*/ 	.word	index@(_Z13kernel_set_ctP6Person)
        /*0020*/ 	.word	0x00000000
.L_5:


//--------------------- .nv.compat                --------------------------
	.section	.nv.compat,"",@"SHT_CUDA_COMPAT_INFO"
	.align	4
        /*0000*/ 	.byte	0x02, 0x09, 0x00, 0x00, 0x02, 0x02, 0x01, 0x00, 0x02, 0x05, 0x05, 0x00, 0x03, 0x07, 0x01, 0x01
        /*0010*/ 	.byte	0x02, 0x03, 0x00, 0x00, 0x02, 0x06, 0x01, 0x00, 0x04, 0x0b, 0x08, 0x00, 0x09, 0x00, 0x00, 0x00
        /*0020*/ 	.byte	0x00, 0x00, 0x00, 0x00


//--------------------- .nv.info._Z13kernel_set_ctP6Person --------------------------
	.section	.nv.info._Z13kernel_set_ctP6Person,"",@"SHT_CUDA_INFO"
	.sectionflags	@""
	.align	4


	//----- nvinfo : EIATTR_CUDA_API_VERSION
	.align		4
        /*0000*/ 	.byte	0x04, 0x37
        /*0002*/ 	.short	(.L_7 - .L_6)
.L_6:
        /*0004*/ 	.word	0x00000082


	//----- nvinfo : EIATTR_KPARAM_INFO
	.align		4
.L_7:
        /*0008*/ 	.byte	0x04, 0x17
        /*000a*/ 	.short	(.L_9 - .L_8)
.L_8:
        /*000c*/ 	.word	0x00000000
        /*0010*/ 	.short	0x0000
        /*0012*/ 	.short	0x0000
        /*0014*/ 	.byte	0x00, 0xf5, 0x21, 0x00


	//----- nvinfo : EIATTR_SPARSE_MMA_MASK
	.align		4
.L_9:
        /*0018*/ 	.byte	0x03, 0x50
        /*001a*/ 	.short	0x0000


	//----- nvinfo : EIATTR_MAXREG_COUNT
	.align		4
        /*001c*/ 	.byte	0x03, 0x1b
        /*001e*/ 	.short	0x00ff


	//----- nvinfo : EIATTR_MERCURY_ISA_VERSION
	.align		4
        /*0020*/ 	.byte	0x03, 0x5f
        /*0022*/ 	.short	0x0101


	//----- nvinfo : EIATTR_VRC_CTA_INIT_COUNT
	.align		4
        /*0024*/ 	.byte	0x02, 0x4a
	.zero		1
	.zero		1


	//----- nvinfo : EIATTR_EXIT_INSTR_OFFSETS
	.align		4
        /*0028*/ 	.byte	0x04, 0x1c
        /*002a*/ 	.short	(.L_11 - .L_10)


	//   ....[0]....
.L_10:
        /*002c*/ 	.word	0x00000060


	//   ....[1]....
        /*0030*/ 	.word	0x00000230


	//----- nvinfo : EIATTR_CRS_STACK_SIZE
	.align		4
.L_11:
        /*0034*/ 	.byte	0x04, 0x1e
        /*0036*/ 	.short	(.L_13 - .L_12)
.L_12:
        /*0038*/ 	.word	0x00000000


	//----- nvinfo : EIATTR_CBANK_PARAM_SIZE
	.align		4
.L_13:
        /*003c*/ 	.byte	0x03, 0x19
        /*003e*/ 	.short	0x0008


	//----- nvinfo : EIATTR_PARAM_CBANK
	.align		4
        /*0040*/ 	.byte	0x04, 0x0a
        /*0042*/ 	.short	(.L_15 - .L_14)
	.align		4
.L_14:
        /*0044*/ 	.word	index@(.nv.constant0._Z13kernel_set_ctP6Person)
        /*0048*/ 	.short	0x0380
        /*004a*/ 	.short	0x0008


	//----- nvinfo : EIATTR_SW_WAR
	.align		4
.L_15:
        /*004c*/ 	.byte	0x04, 0x36
        /*004e*/ 	.short	(.L_17 - .L_16)
.L_16:
        /*0050*/ 	.word	0x00000008
.L_17:


//--------------------- .nv.callgraph             --------------------------
	.section	.nv.callgraph,"",@"SHT_CUDA_CALLGRAPH"
	.align	4
	.sectionentsize	8
	.align		4
        /*0000*/ 	.word	0x00000000
	.align		4
        /*0004*/ 	.word	0xffffffff
	.align		4
        /*0008*/ 	.word	0x00000000
	.align		4
        /*000c*/ 	.word	0xfffffffe
	.align		4
        /*0010*/ 	.word	0x00000000
	.align		4
        /*0014*/ 	.word	0xfffffffd
	.align		4
        /*0018*/ 	.word	0x00000000
	.align		4
        /*001c*/ 	.word	0xfffffffc


//--------------------- .text._Z13kernel_set_ctP6Person --------------------------
	.section	.text._Z13kernel_set_ctP6Person,"ax",@progbits
	.align	128
        .global         _Z13kernel_set_ctP6Person
        .type           _Z13kernel_set_ctP6Person,@function
        .size           _Z13kernel_set_ctP6Person,(.L_x_4 - _Z13kernel_set_ctP6Person)
        .other          _Z13kernel_set_ctP6Person,@"STO_CUDA_ENTRY STV_DEFAULT"
_Z13kernel_set_ctP6Person:
.text._Z13kernel_set_ctP6Person:
[----:B------:R-:W-:Y:S01]  /*0000*/  LDC R1, c[0x0][0x37c] ;  /* 0x0000df00ff017b82 */ /* 0x000fe20000000800 */
[----:B------:R-:W0:Y:S01]  /*0010*/  S2R R0, SR_TID.X ;  /* 0x0000000000007919 */ /* 0x000e220000002100 */
[----:B------:R-:W0:Y:S01]  /*0020*/  LDCU UR4, c[0x0][0x360] ;  /* 0x00006c00ff0477ac */ /* 0x000e220008000800 */
[----:B------:R-:W0:Y:S02]  /*0030*/  S2R R3, SR_CTAID.X ;  /* 0x0000000000037919 */ /* 0x000e240000002500 */
[----:B0-----:R-:W-:-:S05]  /*0040*/  IMAD R0, R3, UR4, R0 ;  /* 0x0000000403007c24 */ /* 0x001fca000f8e0200 */
[----:B------:R-:W-:-:S13]  /*0050*/  ISETP.GT.AND P0, PT, R0, 0x63, PT ;  /* 0x000000630000780c */ /* 0x000fda0003f04270 */
[----:B------:R-:W-:Y:S05]  /*0060*/  @P0 EXIT ;  /* 0x000000000000094d */ /* 0x000fea0003800000 */
[----:B------:R-:W0:Y:S01]  /*0070*/  LDC.64 R2, c[0x0][0x380] ;  /* 0x0000e000ff027b82 */ /* 0x000e220000000a00 */
[----:B------:R-:W1:Y:S01]  /*0080*/  LDCU UR5, c[0x0][0x370] ;  /* 0x00006e00ff0577ac */ /* 0x000e620008000800 */
[----:B------:R-:W2:Y:S01]  /*0090*/  LDCU.64 UR6, c[0x0][0x358] ;  /* 0x00006b00ff0677ac */ /* 0x000ea20008000a00 */
[----:B-1----:R-:W-:-:S12]  /*00a0*/  UIMAD UR4, UR4, UR5, URZ ;  /* 0x00000005040472a4 */ /* 0x002fd8000f8e02ff */
.L_x_2:
[----:B0-----:R-:W-:-:S05]  /*00b0*/  IMAD.WIDE R4, R0, 0xc, R2 ;  /* 0x0000000c00047825 */ /* 0x001fca00078e0202 */
[----:B--2---:R-:W2:Y:S01]  /*00c0*/  LDG.E R7, desc[UR6][R4.64+0x4] ;  /* 0x0000040604077981 */ /* 0x004ea2000c1e1900 */
[----:B------:R-:W-:Y:S01]  /*00d0*/  BSSY.RECONVERGENT B0, `(.L_x_0) ;  /* 0x0000011000007945 */ /* 0x000fe20003800200 */
[----:B------:R-:W-:Y:S01]  /*00e0*/  IMAD.MOV.U32 R6, RZ, RZ, 0x4b ;  /* 0x0000004bff067424 */ /* 0x000fe200078e00ff */
[----:B--2---:R-:W-:-:S13]  /*00f0*/  ISETP.GE.U32.AND P0, PT, R7, 0xd, PT ;  /* 0x0000000d0700780c */ /* 0x004fda0003f06070 */
[----:B------:R-:W-:Y:S05]  /*0100*/  @!P0 BRA `(.L_x_1) ;  /* 0x0000000000348947 */ /* 0x000fea0003800000 */
[----:B------:R-:W-:-:S05]  /*0110*/  VIADD R6, R7, 0xfffffff3 ;  /* 0xfffffff307067836 */ /* 0x000fca0000000000 */
[----:B------:R-:W-:Y:S01]  /*0120*/  ISETP.GE.U32.AND P0, PT, R6, 0x7, PT ;  /* 0x000000070600780c */ /* 0x000fe20003f06070 */
[----:B------:R-:W-:-:S12]  /*0130*/  IMAD.MOV.U32 R6, RZ, RZ, 0x54 ;  /* 0x00000054ff067424 */ /* 0x000fd800078e00ff */
[----:B------:R-:W-:Y:S05]  /*0140*/  @!P0 BRA `(.L_x_1) ;  /* 0x0000000000248947 */ /* 0x000fea0003800000 */
[----:B------:R-:W-:Y:S02]  /*0150*/  VIADD R6, R7, 0xffffffec ;  /* 0xffffffec07067836 */ /* 0x000fe40000000000 */
[----:B------:R-:W-:-:S03]  /*0160*/  IMAD.MOV.U32 R8, RZ, RZ, 0x41 ;  /* 0x00000041ff087424 */ /* 0x000fc600078e00ff */
[----:B------:R-:W-:-:S13]  /*0170*/  ISETP.GE.U32.AND P0, PT, R6, 0x10, PT ;  /* 0x000000100600780c */ /* 0x000fda0003f06070 */
[----:B------:R-:W-:Y:S01]  /*0180*/  @P0 IADD3 R6, PT, PT, R7, -0x24, RZ ;  /* 0xffffffdc07060810 */ /* 0x000fe20007ffe0ff */
[----:B------:R-:W-:-:S03]  /*0190*/  @P0 IMAD.MOV.U32 R7, RZ, RZ, 0x4d ;  /* 0x0000004dff070424 */ /* 0x000fc600078e00ff */
[----:B------:R-:W-:Y:S02]  /*01a0*/  @P0 ISETP.GE.U32.AND P1, PT, R6, 0x14, PT ;  /* 0x000000140600080c */ /* 0x000fe40003f26070 */
[----:B------:R-:W-:Y:S02]  /*01b0*/  PRMT R6, R8, 0x7610, R6 ;  /* 0x0000761008067816 */ /* 0x000fe40000000006 */
[----:B------:R-:W-:-:S04]  /*01c0*/  @P0 SEL R7, R7, 0x53, !P1 ;  /* 0x0000005307070807 */ /* 0x000fc80004800000 */
[----:B------:R-:W-:-:S07]  /*01d0*/  @P0 PRMT R6, R7, 0x7610, R6 ;  /* 0x0000761007060816 */ /* 0x000fce0000000006 */
.L_x_1:
[----:B------:R-:W-:Y:S05]  /*01e0*/  BSYNC.RECONVERGENT B0 ;  /* 0x0000000000007941 */ /* 0x000fea0003800200 */
.L_x_0:
[----:B------:R1:W-:Y:S01]  /*01f0*/  STG.E.U8 desc[UR6][R4.64+0x8], R6 ;  /* 0x0000080604007986 */ /* 0x0003e2000c101106 */
[----:B------:R-:W-:-:S04]  /*0200*/  IADD3 R0, PT, PT, R0, UR4, RZ ;  /* 0x0000000400007c10 */ /* 0x000fc8000fffe0ff */
[----:B------:R-:W-:-:S13]  /*0210*/  ISETP.GE.AND P0, PT, R0, 0x64, PT ;  /* 0x000000640000780c */ /* 0x000fda0003f06270 */
[----:B-1----:R-:W-:Y:S05]  /*0220*/  @!P0 BRA `(.L_x_2) ;  /* 0xfffffffc00a08947 */ /* 0x002fea000383ffff */
[----:B------:R-:W-:Y:S05]  /*0230*/  EXIT ;  /* 0x000000000000794d */ /* 0x000fea0003800000 */
.L_x_3:
[----:B------:R-:W-:-:S00]  /*0240*/  BRA `(.L_x_3) ;  /* 0xfffffffc00fc7947 */ /* 0x000fc0000383ffff */
[----:B------:R-:W-:-:S00]  /*0250*/  NOP ;  /* 0x0000000000007918 */ /* 0x000fc00000000000 */
        /* <DEDUP_REMOVED lines=10> */
.L_x_4:


//--------------------- .nv.shared.reserved.0     --------------------------
	.section	.nv.shared.reserved.0,"aw",@nobits
	.weak		__nv_reservedSMEM_offset_0_alias
	.size		__nv_reservedSMEM_offset_0_alias, 0, 64
	.other		__nv_reservedSMEM_offset_0_alias,@"STO_CUDA_RESERVED_SHARED STV_DEFAULT"
__nv_reservedSMEM_offset_0_alias:
	.zero		0
	.zero		64


//--------------------- .nv.constant0._Z13kernel_set_ctP6Person --------------------------
	.section	.nv.constant0._Z13kernel_set_ctP6Person,"a",@progbits
	.sectionflags	@""
	.align	4
.nv.constant0._Z13kernel_set_ctP6Person:
	.zero		904


//--------------------- SYMBOLS --------------------------

	.type		.nv.reservedSmem.offset0,@object
	.size		.nv.reservedSmem.offset0,0x4
